// Written by Muhammad Awad
//

// Rules:
// Registers with variable-like names are used throughput the program
// Registers with %r# or %rd# are temporary
// Predicate registers starts with %p_xxx
// Parameters will be named param_var_name

// Generic address will have variable-like name
// Local address will be called: ptr_name_l

// Todo: need some rule to have scope for temp varibles to avoid overwriting them


.version 7.2

.target sm_80, sm_86,
 		sm_70, sm_72, sm_75,
 		sm_60, sm_61, sm_62,
 		sm_50, sm_52, sm_53,
 		sm_30, sm_32, sm_35, sm_37
.address_size 64

// printf strings example
// ASCII for: "tid: %i -> %i  \n"
.global .align 1 .b8 $tid_mapping_str[17] = {116, 105, 100, 58, 32, 37, 105, 32, 45, 62, 32, 37, 105, 32, 32, 10, 0};
// ASCII for: "tid: %u -> %u  \n"
.global .align 1 .b8 $tid_mapping_ustr[15] = {116, 105, 100, 58, 32, 37, 117, 32, 45, 62, 32, 37, 117, 10, 0};
// ASCII for: "tid: %i -> %p  \n"
.global .align 1 .b8 $tid_ptr_mapping_str[17] = {116, 105, 100, 58, 32, 37, 105, 32, 45, 62, 32, 37, 112, 32, 32, 10, 0};
.global .align 1 .b8 $mapping_str[17] = {116, 105, 100, 58, 32, 37, 105, 32, 45, 62, 32, 37, 105, 32, 32, 10, 0};
// ASCII for: "%i, %i, %i \n"
.global .align 1 .b8 $three_vals_str[13] = {37, 105, 44, 32, 37, 105, 44, 32, 37, 105, 32, 10, 0};
//ASCII for "tid: %i -> %#010x\n"
.global .align 1 .b8 $tid_mapping_hex_str[19] = {116, 105, 100, 58, 32, 37, 105, 32, 45, 62, 32, 37, 35, 48, 49, 48, 120, 10, 0};

// External functions
.extern .func  (.param .b32 func_retval0) vprintf
(
	.param .b64 vprintf_param_0,
	.param .b64 vprintf_param_1
);


.visible .entry bcht_find(
	.param .u64 param_table,		//uint32_t* table
	.param .u64 param_keys,			//uint32_t* keys_in
	.param .u32 param_num_keys,		//uint32_t  num_keys
	.param .u64 param_results,		//bool*     results: true exist, false not exist
	.param .align 4 .b8 param_hf0[12],	// hash_function f0
	.param .align 4 .b8 param_hf1[12],	// hash_function f1
	.param .align 4 .b8 param_hf2[12],	// hash_function f2
	.param .u32 param_num_buckets		// num_buckets
)
{
	// register declaration
	.reg .b32 	%r<3>;	// 3 32-bit registers
	.reg .b64 	%rd<2>;	// 2 64-bit registers
	.reg .pred	%p<3>;	// 3 predicate registers

	.reg .b32	%thread_id;
	.reg .b32	%lane_id;
	.reg .b32	%lane_key;
	.reg .u16	%lane_result;

	.reg .b32	%hfx<3>; // three hash functions
	.reg .b32	%hfy<3>;
	.reg .b32	%hf_prime;

	.reg .b64	%keys_in;
	.reg .b64	%results;
	.reg .b64	%table;

	.reg .b32	%num_buckets;
	.reg .u32	%num_keys;
	.reg .pred	%p_to_lookup;
	.reg .pred	%p_to_write_result;

	// Prepare the above registers
	mov.u32 	%thread_id, %ctaid.x;
	mov.u32 	%r0, %ntid.x;
	mov.u32 	%r1, %tid.x;
	mad.lo.s32 	%thread_id, %thread_id, %r0, %r1;
	and.b32		%lane_id, %thread_id, 0x1f;

	// input keys ptr
	ld.param.u64 		%keys_in, [param_keys];
	cvta.to.global.u64 	%keys_in, %keys_in;

	// results ptr
	ld.param.u64 		%results, [param_results];
	cvta.to.global.u64 	%results, %results;

	// table ptr
	ld.param.u64 		%table, [param_table];
	cvta.to.global.u64 	%table, %table;

	// gash functions
	ld.param.u32 	%hfx0, [param_hf0];
	ld.param.u32 	%hfx1, [param_hf1];
	ld.param.u32 	%hfx2, [param_hf2];

	ld.param.u32 	%hfy0, [param_hf0+4];
	ld.param.u32 	%hfy1, [param_hf1+4];
	ld.param.u32 	%hfy2, [param_hf2+4];

	ld.param.u32 	%hf_prime, [param_hf0+8];

	ld.param.u32 	%num_buckets, [param_num_buckets];
	ld.param.u32 	%num_keys, [param_num_keys];

	mov.u16		%lane_result, 0; 			// default result is not found
	setp.lt.u32	%p_to_lookup, %thread_id, %num_keys; 	// thread_id < num_keys ? 1 : 0
	mov.pred	%p_to_write_result, %p_to_lookup;

	// Loading the input
	mul.wide.s32 	%rd0, %thread_id, 4; 	// address calculation
	add.s64 	%rd1, %keys_in, %rd0;
	mov.b32		%lane_key, -1;
	@%p_to_lookup
	ld.global.u32 	 %lane_key, [%rd1]; 	// load

	// loop over the queries in the warp
	Loop:
	vote.sync.ballot.b32 %r0, %p_to_lookup, -1;

	// if no items in the queue, terminate
	setp.eq.u32 %p0, %r0, 0; //terminate
	@%p0
	bra.uni Exit_loop;

	// pop an item from the queue
	bfind.u32	%r1, %r0; 			// note: bfind(0) = -1, bfind(1) = 0,
	setp.eq.u32 	%p0, %lane_id, %r1;		// %r1 holds the current lane
	@%p0 mov.pred 	%p_to_lookup, 0;

	shfl.sync.idx.b32	%r2, %lane_key, %r1, 31, -1; // store key in %r2

	// compute hash: hash = ((hfx ^ key + hfxy) mod p) mod L
	// maybe we can optimize and compute all hash functions at once using vec2
	xor.b32 %r0, %r2, %hfx0;
	add.u32 %r0, %r0, %hfy0;
	rem.u32 %r0, %r0, %hf_prime;
	rem.u32 %r0, %r0, %num_buckets;

	// load the bucket
	mul.wide.s32 		%rd1, %lane_id, 4;
	mad.wide.s32 		%rd0, %r0, 32*4, %rd1; 	//32 is bucket size
	add.s64 		%rd1, %table, %rd0;
	ld.global.u32		%r0, [%rd1]; 		// bucket data is stored in %r0
	setp.eq.u32 		%p0, %r0, %r2; 		// predicate0 = bucket_key == cur_key
	vote.sync.any.pred 	%p0, %p0, -1; 		// broadcast that the key exist to %p0
	mov.pred 		%p2, %p0; 		// store key exists %p0 in a temp predicate
	@%p0 setp.eq.u32 	%p1, %r1, %lane_id; 	// predicate1 = cur_lane == lane_id
	@%p0 and.pred		%p0, %p0, %p1; 		// key exist, and lane is cur_lane
	@%p0 mov.u16		%lane_result, 1; 	// store true
	@%p2 bra.uni 		Loop;			// terminate
	setp.eq.u32 		%p0, %r0, -1; 		// predicate0 = bucket_key == invalid_key
	vote.sync.any.pred 	%p0, %p0, -1; 		// broadcast invalid key exist to %p0
	@%p0 bra.uni		Loop;

	// compute second hash
	xor.b32 	%r0, %r2, %hfx1;
	add.u32 	%r0, %r0, %hfy1;
	rem.u32 	%r0, %r0, %hf_prime;
	rem.u32 	%r0, %r0, %num_buckets;
	// load the bucket
	cvt.s64.s32		%rd1, %lane_id;
	mul.wide.s32 		%rd1, %lane_id, 4;
	mad.wide.s32 		%rd0, %r0, 32*4, %rd1; 		//32 is bucket size
	add.s64			%rd1, %table, %rd0;
	ld.global.u32 	 	%r0, [%rd1]; 			// bucket data is stored in %r0
	setp.eq.u32 		%p0, %r0, %r2; 			// predicate0 = bucket_key == cur_key
	vote.sync.any.pred 	%p0, %p0, -1; 			// broadcast that the key exist to %p0
	mov.pred		%p2, %p0; 			// store key exists %p0 in a temp predicate
	@%p0
	setp.eq.u32 		%p1, %r1, %lane_id;		// predicate1 = cur_lane == lane_id
	@%p0
	and.pred		%p0, %p0, %p1; 			// key exist, and lane is cur_lane
	@%p0
	mov.u16			%lane_result, 1; 		// store true
	@%p2
	bra.uni			Loop;				 // terminate
	setp.eq.u32 		%p0, %r0, -1; 			 // predicate0 = bucket_key == invalid_key
	vote.sync.any.pred 	%p0, %p0, -1; 			 // broadcast invalid key exist to %p0
	@%p0 bra.uni		Loop;


	// compute third hash
	xor.b32	 	%r0, %r2, %hfx2;
	add.u32	 	%r0, %r0, %hfy2;
	rem.u32	 	%r0, %r0, %hf_prime;
	rem.u32	 	%r0, %r0, %num_buckets;
	// load the bucket
	cvt.s64.s32			%rd1, %lane_id;
	mul.wide.s32 			%rd1, %lane_id, 4;
	mad.wide.s32 			%rd0, %r0, 32*4, %rd1; 		// 32 is bucket size
	add.s64				%rd1, %table, %rd0;
	ld.global.u32 			%r0, [%rd1]; 			// bucket data is stored in %r0
	setp.eq.u32 			%p0, %r0, %r2; 			// predicate0 = bucket_key == cur_key
	vote.sync.any.pred 		%p0, %p0, -1; 			// broadcast that the key exist to %p0
	mov.pred			%p2, %p0; 			// store key exists %p0 in a temp predicate
	@%p0
	setp.eq.u32 			%p1, %r1, %lane_id; 		// predicate1 = cur_lane == lane_id
	@%p0
	and.pred			%p0, %p0, %p1;			// key exist, and lane is cur_lane
	@%p0
	mov.u16				%lane_result, 1;		// store true

	bra.uni 	Loop;
	Exit_loop:

	// store the results
	cvt.u64.u32		%rd0, %thread_id; // address calculation
	add.s64			%rd1, %results, %rd0;
	@%p_to_write_result
	st.global.u8		[%rd1], %lane_result;
	ret;

	// printf example
	// { // printf callseq 0
	// 	.reg .b32 	%to_print<2>;
	// 	.reg .b64 %fmt;
	// 	mov.u32 	%to_print0, %r0; // change these to whatever you want to print
	// 	mov.u32 	%to_print1, %r0;
	// 	cvta.global.u64 	%fmt, $tid_mapping_ustr;

	// 	.param .b64 param0;
	// 	.param .b64 param1;
	// 	.param .b32 retval;

	// 	.reg .b64 	%stack_ptr;
	// 	.reg .b64 	%stack_ptr_l;

	// 	// Allocate local memory
	// 	.local .align 8 .b8 	__local_depot0[8];
	// 	mov.u64 	%stack_ptr_l, __local_depot0; // Move
	// 	cvta.local.u64 	%stack_ptr, %stack_ptr_l; // Convert stack pointer local address to genreic address
	// 	st.local.v2.u32 	[%stack_ptr_l], {%to_print0, %to_print1};

	// 	st.param.b64 	[param0+0], %fmt;
	// 	st.param.b64 	[param1+0], %stack_ptr;
	// 	call.uni (retval),
	// 	vprintf,
	// 			(
	// 			param0,
	// 			param1
	// 			);
	// } // printf callseq 0
}



// ===== COMPILED SASS (sm_100) =====

	.target	sm_100

	.elftype	@"ET_EXEC"


//--------------------- .note.nv.tkinfo           --------------------------
	.section	.note.nv.tkinfo,"",@"SHT_NOTE"
	.sectionflags	@"SHF_NOTE_NV_TKINFO"
	.tkinfo
        /*0018*/ 	.word	0x00000002
        /*0030*/ 	.string	""
        /*0030*/ 	.string	"ptxas"
        /*0030*/ 	.string	"Cuda compilation tools, release 13.0, V13.0.88"
        /*0030*/ 	.string	"Build cuda_13.0.r13.0/compiler.36424714_0"
        /*0030*/ 	.string	"-arch sm_100 "



//--------------------- .note.nv.cuinfo           --------------------------
	.section	.note.nv.cuinfo,"",@"SHT_NOTE"
	.sectionflags	@"SHF_NOTE_NV_CUINFO"
        /*0018*/ 	.short	0x0002
        /*001a*/ 	.short	0x0025
        /*001c*/ 	.short	0x0082
	.zero		2


//--------------------- .nv.info                  --------------------------
	.section	.nv.info,"",@"SHT_CUDA_INFO"
	.align	4


	//----- nvinfo : EIATTR_REGCOUNT
	.align		4
        /*0000*/ 	.byte	0x04, 0x2f
        /*0002*/ 	.short	(.L_7 - .L_6)
	.align		4
.L_6:
        /*0004*/ 	.word	index@(bcht_find)
        /*0008*/ 	.word	0x0000001a


	//----- nvinfo : EIATTR_FRAME_SIZE
	.align		4
.L_7:
        /*000c*/ 	.byte	0x04, 0x11
        /*000e*/ 	.short	(.L_9 - .L_8)
	.align		4
.L_8:
        /*0010*/ 	.word	index@(bcht_find)
        /*0014*/ 	.word	0x00000000


	//----- nvinfo : EIATTR_MIN_STACK_SIZE
	.align		4
.L_9:
        /*0018*/ 	.byte	0x04, 0x12
        /*001a*/ 	.short	(.L_11 - .L_10)
	.align		4
.L_10:
        /*001c*/ 	.word	index@(bcht_find)
        /*0020*/ 	.word	0x00000000
.L_11:


//--------------------- .nv.compat                --------------------------
	.section	.nv.compat,"",@"SHT_CUDA_COMPAT_INFO"
	.align	4
        /*0000*/ 	.byte	0x02, 0x09, 0x00, 0x00, 0x02, 0x02, 0x01, 0x00, 0x02, 0x05, 0x05, 0x00, 0x03, 0x07, 0x01, 0x01
        /*0010*/ 	.byte	0x02, 0x03, 0x00, 0x00, 0x02, 0x06, 0x01, 0x00, 0x04, 0x0b, 0x08, 0x00, 0x09, 0x00, 0x00, 0x00
        /*0020*/ 	.byte	0x00, 0x00, 0x00, 0x00


//--------------------- .nv.info.bcht_find        --------------------------
	.section	.nv.info.bcht_find,"",@"SHT_CUDA_INFO"
	.sectionflags	@""
	.align	4


	//----- nvinfo : EIATTR_CUDA_API_VERSION
	.align		4
        /*0000*/ 	.byte	0x04, 0x37
        /*0002*/ 	.short	(.L_13 - .L_12)
.L_12:
        /*0004*/ 	.word	0x00000082


	//----- nvinfo : EIATTR_KPARAM_INFO
	.align		4
.L_13:
        /*0008*/ 	.byte	0x04, 0x17
        /*000a*/ 	.short	(.L_15 - .L_14)
.L_14:
        /*000c*/ 	.word	0x00000000
        /*0010*/ 	.short	0x0007
        /*0012*/ 	.short	0x0044
        /*0014*/ 	.byte	0x00, 0xf0, 0x11, 0x00


	//----- nvinfo : EIATTR_KPARAM_INFO
	.align		4
.L_15:
        /*0018*/ 	.byte	0x04, 0x17
        /*001a*/ 	.short	(.L_17 - .L_16)
.L_16:
        /*001c*/ 	.word	0x00000000
        /*0020*/ 	.short	0x0006
        /*0022*/ 	.short	0x0038
        /*0024*/ 	.byte	0x00, 0xf0, 0x31, 0x00


	//----- nvinfo : EIATTR_KPARAM_INFO
	.align		4
.L_17:
        /*0028*/ 	.byte	0x04, 0x17
        /*002a*/ 	.short	(.L_19 - .L_18)
.L_18:
        /*002c*/ 	.word	0x00000000
        /*0030*/ 	.short	0x0005
        /*0032*/ 	.short	0x002c
        /*0034*/ 	.byte	0x00, 0xf0, 0x31, 0x00


	//----- nvinfo : EIATTR_KPARAM_INFO
	.align		4
.L_19:
        /*0038*/ 	.byte	0x04, 0x17
        /*003a*/ 	.short	(.L_21 - .L_20)
.L_20:
        /*003c*/ 	.word	0x00000000
        /*0040*/ 	.short	0x0004
        /*0042*/ 	.short	0x0020
        /*0044*/ 	.byte	0x00, 0xf0, 0x31, 0x00


	//----- nvinfo : EIATTR_KPARAM_INFO
	.align		4
.L_21:
        /*0048*/ 	.byte	0x04, 0x17
        /*004a*/ 	.short	(.L_23 - .L_22)
.L_22:
        /*004c*/ 	.word	0x00000000
        /*0050*/ 	.short	0x0003
        /*0052*/ 	.short	0x0018
        /*0054*/ 	.byte	0x00, 0xf0, 0x21, 0x00


	//----- nvinfo : EIATTR_KPARAM_INFO
	.align		4
.L_23:
        /*0058*/ 	.byte	0x04, 0x17
        /*005a*/ 	.short	(.L_25 - .L_24)
.L_24:
        /*005c*/ 	.word	0x00000000
        /*0060*/ 	.short	0x0002
        /*0062*/ 	.short	0x0010
        /*0064*/ 	.byte	0x00, 0xf0, 0x11, 0x00


	//----- nvinfo : EIATTR_KPARAM_INFO
	.align		4
.L_25:
        /*0068*/ 	.byte	0x04, 0x17
        /*006a*/ 	.short	(.L_27 - .L_26)
.L_26:
        /*006c*/ 	.word	0x00000000
        /*0070*/ 	.short	0x0001
        /*0072*/ 	.short	0x0008
        /*0074*/ 	.byte	0x00, 0xf0, 0x21, 0x00


	//----- nvinfo : EIATTR_KPARAM_INFO
	.align		4
.L_27:
        /*0078*/ 	.byte	0x04, 0x17
        /*007a*/ 	.short	(.L_29 - .L_28)
.L_28:
        /*007c*/ 	.word	0x00000000
        /*0080*/ 	.short	0x0000
        /*0082*/ 	.short	0x0000
        /*0084*/ 	.byte	0x00, 0xf0, 0x21, 0x00


	//----- nvinfo : EIATTR_SPARSE_MMA_MASK
	.align		4
.L_29:
        /*0088*/ 	.byte	0x03, 0x50
        /*008a*/ 	.short	0x0000


	//----- nvinfo : EIATTR_MAXREG_COUNT
	.align		4
        /*008c*/ 	.byte	0x03, 0x1b
        /*008e*/ 	.short	0x00ff


	//----- nvinfo : EIATTR_MERCURY_ISA_VERSION
	.align		4
        /*0090*/ 	.byte	0x03, 0x5f
        /*0092*/ 	.short	0x0101


	//----- nvinfo : EIATTR_COOP_GROUP_MASK_REGIDS
	.align		4
        /*0094*/ 	.byte	0x04, 0x29
        /*0096*/ 	.short	(.L_31 - .L_30)


	//   ....[0]....
.L_30:
        /*0098*/ 	.word	0xffffffff


	//   ....[1]....
        /*009c*/ 	.word	0xffffffff


	//   ....[2]....
        /*00a0*/ 	.word	0xffffffff


	//   ....[3]....
        /*00a4*/ 	.word	0xffffffff


	//   ....[4]....
        /*00a8*/ 	.word	0xffffffff


	//   ....[5]....
        /*00ac*/ 	.word	0xffffffff


	//   ....[6]....
        /*00b0*/ 	.word	0xffffffff


	//   ....[7]....
        /*00b4*/ 	.word	0xffffffff


	//----- nvinfo : EIATTR_COOP_GROUP_INSTR_OFFSETS
	.align		4
.L_31:
        /*00b8*/ 	.byte	0x04, 0x28
        /*00ba*/ 	.short	(.L_33 - .L_32)


	//   ....[0]....
.L_32:
        /*00bc*/ 	.word	0x000000e0


	//   ....[1]....
        /*00c0*/ 	.word	0x00000320


	//   ....[2]....
        /*00c4*/ 	.word	0x000004d0


	//   ....[3]....
        /*00c8*/ 	.word	0x00000540


	//   ....[4]....
        /*00cc*/ 	.word	0x00000830


	//   ....[5]....
        /*00d0*/ 	.word	0x000008a0


	//   ....[6]....
        /*00d4*/ 	.word	0x00000a50


	//   ....[7]....
        /*00d8*/ 	.word	0x00000aa0


	//----- nvinfo : EIATTR_VRC_CTA_INIT_COUNT
	.align		4
.L_33:
        /*00dc*/ 	.byte	0x02, 0x4a
	.zero		1
	.zero		1


	//----- nvinfo : EIATTR_EXIT_INSTR_OFFSETS
	.align		4
        /*00e0*/ 	.byte	0x04, 0x1c
        /*00e2*/ 	.short	(.L_35 - .L_34)


	//   ....[0]....
.L_34:
        /*00e4*/ 	.word	0x00000b00


	//   ....[1]....
        /*00e8*/ 	.word	0x00000b20


	//----- nvinfo : EIATTR_CBANK_PARAM_SIZE
	.align		4
.L_35:
        /*00ec*/ 	.byte	0x03, 0x19
        /*00ee*/ 	.short	0x0048


	//----- nvinfo : EIATTR_PARAM_CBANK
	.align		4
        /*00f0*/ 	.byte	0x04, 0x0a
        /*00f2*/ 	.short	(.L_37 - .L_36)
	.align		4
.L_36:
        /*00f4*/ 	.word	index@(.nv.constant0.bcht_find)
        /*00f8*/ 	.short	0x0380
        /*00fa*/ 	.short	0x0048


	//----- nvinfo : EIATTR_SW_WAR
	.align		4
.L_37:
        /*00fc*/ 	.byte	0x04, 0x36
        /*00fe*/ 	.short	(.L_39 - .L_38)
.L_38:
        /*0100*/ 	.word	0x00000008
.L_39:


//--------------------- .nv.callgraph             --------------------------
	.section	.nv.callgraph,"",@"SHT_CUDA_CALLGRAPH"
	.align	4
	.sectionentsize	8
	.align		4
        /*0000*/ 	.word	0x00000000
	.align		4
        /*0004*/ 	.word	0xffffffff
	.align		4
        /*0008*/ 	.word	0x00000000
	.align		4
        /*000c*/ 	.word	0xfffffffe
	.align		4
        /*0010*/ 	.word	0x00000000
	.align		4
        /*0014*/ 	.word	0xfffffffd
	.align		4
        /*0018*/ 	.word	0x00000000
	.align		4
        /*001c*/ 	.word	0xfffffffc


//--------------------- .nv.constant4             --------------------------
	.section	.nv.constant4,"a",@progbits
	.align	8
	.align		8
.nv.constant4:
        /*0000*/ 	.dword	$tid_mapping_str
	.align		8
        /*0008*/ 	.dword	$tid_mapping_ustr
	.align		8
        /*0010*/ 	.dword	$tid_ptr_mapping_str
	.align		8
        /*0018*/ 	.dword	$mapping_str
	.align		8
        /*0020*/ 	.dword	$three_vals_str
	.align		8
        /*0028*/ 	.dword	$tid_mapping_hex_str


//--------------------- .text.bcht_find           --------------------------
	.section	.text.bcht_find,"ax",@progbits
	.align	128
        .global         bcht_find
        .type           bcht_find,@function
        .size           bcht_find,(.L_x_4 - bcht_find)
        .other          bcht_find,@"STO_CUDA_ENTRY STV_DEFAULT"
bcht_find:
.text.bcht_find:
[----:B------:R-:W-:Y:S01]  /*0000*/  LDC R1, c[0x0][0x37c] ;  /* 0x0000df00ff017b82 */ /* 0x000fe20000000800 */
[----:B------:R-:W0:Y:S07]  /*0010*/  S2R R3, SR_TID.X ;  /* 0x0000000000037919 */ /* 0x000e2e0000002100 */
[----:B------:R-:W0:Y:S01]  /*0020*/  S2UR UR4, SR_CTAID.X ;  /* 0x00000000000479c3 */ /* 0x000e220000002500 */
[----:B------:R-:W1:Y:S01]  /*0030*/  LDCU UR6, c[0x0][0x390] ;  /* 0x00007200ff0677ac */ /* 0x000e620008000800 */
[----:B------:R-:W-:-:S06]  /*0040*/  IMAD.MOV.U32 R2, RZ, RZ, -0x1 ;  /* 0xffffffffff027424 */ /* 0x000fcc00078e00ff */
[----:B------:R-:W0:Y:S08]  /*0050*/  LDC R0, c[0x0][0x360] ;  /* 0x0000d800ff007b82 */ /* 0x000e300000000800 */
[----:B------:R-:W2:Y:S01]  /*0060*/  LDC.64 R4, c[0x0][0x388] ;  /* 0x0000e200ff047b82 */ /* 0x000ea20000000a00 */
[----:B0-----:R-:W-:Y:S01]  /*0070*/  IMAD R0, R0, UR4, R3 ;  /* 0x0000000400007c24 */ /* 0x001fe2000f8e0203 */
[----:B------:R-:W0:Y:S04]  /*0080*/  LDCU.64 UR4, c[0x0][0x358] ;  /* 0x00006b00ff0477ac */ /* 0x000e280008000a00 */
[C---:B-1----:R-:W-:Y:S01]  /*0090*/  ISETP.GE.U32.AND P2, PT, R0.reuse, UR6, PT ;  /* 0x0000000600007c0c */ /* 0x042fe2000bf46070 */
[----:B--2---:R-:W-:-:S12]  /*00a0*/  IMAD.WIDE R4, R0, 0x4, R4 ;  /* 0x0000000400047825 */ /* 0x004fd800078e0204 */
[----:B0-----:R0:W5:Y:S01]  /*00b0*/  @!P2 LDG.E R2, desc[UR4][R4.64] ;  /* 0x000000040402a981 */ /* 0x001162000c1e1900 */
[----:B------:R-:W-:Y:S02]  /*00c0*/  PLOP3.LUT P3, PT, P2, PT, PT, 0x8, 0x80 ;  /* 0x000000000080781c */ /* 0x000fe4000176e170 */
[----:B------:R-:W-:-:S11]  /*00d0*/  PRMT R3, RZ, 0x7610, R3 ;  /* 0x00007610ff037816 */ /* 0x000fd60000000003 */
[----:B------:R-:W-:-:S04]  /*00e0*/  VOTE.ANY R16, PT, P3 ;  /* 0x0000000000107806 */ /* 0x000fc800018e0100 */
[----:B------:R-:W-:-:S13]  /*00f0*/  ISETP.EQ.U32.AND P0, PT, R16, RZ, PT ;  /* 0x000000ff1000720c */ /* 0x000fda0003f02070 */
[----:B0-----:R-:W-:Y:S05]  /*0100*/  @P0 BRA `(.L_x_0) ;  /* 0x0000000800700947 */ /* 0x001fea0003800000 */
[----:B------:R-:W0:Y:S01]  /*0110*/  LDCU UR6, c[0x0][0x3a8] ;  /* 0x00007500ff0677ac */ /* 0x000e220008000800 */
[----:B------:R-:W1:Y:S01]  /*0120*/  LDC R4, c[0x0][0x3a8] ;  /* 0x0000ea00ff047b82 */ /* 0x000e620000000800 */
[----:B------:R-:W2:Y:S01]  /*0130*/  LDCU UR7, c[0x0][0x3c4] ;  /* 0x00007880ff0777ac */ /* 0x000ea20008000800 */
[----:B------:R-:W3:Y:S06]  /*0140*/  LDCU.64 UR8, c[0x0][0x380] ;  /* 0x00007000ff0877ac */ /* 0x000eec0008000a00 */
[----:B------:R-:W4:Y:S08]  /*0150*/  LDC R5, c[0x0][0x3c4] ;  /* 0x0000f100ff057b82 */ /* 0x000f300000000800 */
[----:B------:R-:W1:Y:S01]  /*0160*/  LDC R6, c[0x0][0x3ac] ;  /* 0x0000eb00ff067b82 */ /* 0x000e620000000800 */
[----:B0-----:R-:W0:Y:S01]  /*0170*/  I2F.U32.RP R12, UR6 ;  /* 0x00000006000c7d06 */ /* 0x001e220008209000 */
[----:B------:R-:W-:-:S02]  /*0180*/  UISETP.NE.U32.AND UP0, UPT, UR6, URZ, UPT ;  /* 0x000000ff0600728c */ /* 0x000fc4000bf05070 */
[----:B--2---:R-:W-:Y:S02]  /*0190*/  UISETP.NE.U32.AND UP1, UPT, UR7, URZ, UPT ;  /* 0x000000ff0700728c */ /* 0x004fe4000bf25070 */
[----:B------:R-:W-:Y:S02]  /*01a0*/  LOP3.LUT R18, RZ, UR7, RZ, 0x33, !PT ;  /* 0x00000007ff127c12 */ /* 0x000fe4000f8e33ff */
[----:B------:R-:W2:Y:S01]  /*01b0*/  LDC R7, c[0x0][0x3b0] ;  /* 0x0000ec00ff077b82 */ /* 0x000ea20000000800 */
[----:B------:R-:W3:Y:S01]  /*01c0*/  I2F.U32.RP R14, UR7 ;  /* 0x00000007000e7d06 */ /* 0x000ee20008209000 */
[----:B------:R-:W-:Y:S02]  /*01d0*/  PLOP3.LUT P4, PT, PT, PT, UP0, 0x80, 0x8 ;  /* 0x000000000008781c */ /* 0x000fe40003f8f008 */
[----:B------:R-:W-:-:S05]  /*01e0*/  PLOP3.LUT P5, PT, PT, PT, UP1, 0x80, 0x8 ;  /* 0x000000000008781c */ /* 0x000fca0003faf018 */
[----:B0-----:R-:W0:Y:S08]  /*01f0*/  MUFU.RCP R12, R12 ;  /* 0x0000000c000c7308 */ /* 0x001e300000001000 */
[----:B---3--:R-:W3:Y:S01]  /*0200*/  MUFU.RCP R14, R14 ;  /* 0x0000000e000e7308 */ /* 0x008ee20000001000 */
[----:B0-----:R-:W-:Y:S02]  /*0210*/  VIADD R8, R12, 0xffffffe ;  /* 0x0ffffffe0c087836 */ /* 0x001fe40000000000 */
[----:B------:R-:W0:Y:S05]  /*0220*/  LDC.64 R12, c[0x0][0x3a0] ;  /* 0x0000e800ff0c7b82 */ /* 0x000e2a0000000a00 */
[----:B------:R4:W1:Y:S01]  /*0230*/  F2I.FTZ.U32.TRUNC.NTZ R9, R8 ;  /* 0x0000000800097305 */ /* 0x000862000021f000 */
[----:B---3--:R-:W-:-:S02]  /*0240*/  VIADD R10, R14, 0xffffffe ;  /* 0x0ffffffe0e0a7836 */ /* 0x008fc40000000000 */
[----:B------:R-:W3:Y:S05]  /*0250*/  LDC.64 R14, c[0x0][0x3b8] ;  /* 0x0000ee00ff0e7b82 */ /* 0x000eea0000000a00 */
[----:B------:R-:W2:Y:S01]  /*0260*/  F2I.FTZ.U32.TRUNC.NTZ R11, R10 ;  /* 0x0000000a000b7305 */ /* 0x000ea2000021f000 */
[----:B----4-:R-:W-:Y:S02]  /*0270*/  IMAD.MOV.U32 R8, RZ, RZ, RZ ;  /* 0x000000ffff087224 */ /* 0x010fe400078e00ff */
[----:B-1----:R-:W-:-:S04]  /*0280*/  IMAD.MOV R17, RZ, RZ, -R9 ;  /* 0x000000ffff117224 */ /* 0x002fc800078e0a09 */
[----:B------:R-:W-:Y:S02]  /*0290*/  IMAD R17, R17, UR6, RZ ;  /* 0x0000000611117c24 */ /* 0x000fe4000f8e02ff */
[----:B--2---:R-:W-:Y:S02]  /*02a0*/  IMAD.MOV R10, RZ, RZ, -R11 ;  /* 0x000000ffff0a7224 */ /* 0x004fe400078e0a0b */
[----:B------:R-:W-:-:S04]  /*02b0*/  IMAD.HI.U32 R8, R9, R17, R8 ;  /* 0x0000001109087227 */ /* 0x000fc800078e0008 */
[----:B------:R-:W-:Y:S02]  /*02c0*/  IMAD R9, R10, UR7, RZ ;  /* 0x000000070a097c24 */ /* 0x000fe4000f8e02ff */
[----:B------:R-:W-:-:S04]  /*02d0*/  IMAD.MOV.U32 R10, RZ, RZ, RZ ;  /* 0x000000ffff0a7224 */ /* 0x000fc800078e00ff */
[----:B------:R-:W-:Y:S01]  /*02e0*/  IMAD.HI.U32 R9, R11, R9, R10 ;  /* 0x000000090b097227 */ /* 0x000fe200078e000a */
[----:B------:R-:W-:Y:S02]  /*02f0*/  LOP3.LUT R10, R0, 0x1f, RZ, 0xc0, !PT ;  /* 0x0000001f000a7812 */ /* 0x000fe400078ec0ff */
[----:B------:R-:W-:-:S07]  /*0300*/  LOP3.LUT R11, RZ, UR6, RZ, 0x33, !PT ;  /* 0x00000006ff0b7c12 */ /* 0x000fce000f8e33ff */
.L_x_2:
[----:B------:R-:W1:Y:S02]  /*0310*/  FLO.U32 R19, R16 ;  /* 0x0000001000137300 */ /* 0x000e6400000e0000 */
[----:B-1---5:R-:W0:Y:S02]  /*0320*/  SHFL.IDX PT, R21, R2, R19, 0x1f ;  /* 0x00001f1302157589 */ /* 0x022e2400000e0000 */
[----:B0-----:R-:W-:-:S05]  /*0330*/  LOP3.LUT R20, R21, R12, RZ, 0x3c, !PT ;  /* 0x0000000c15147212 */ /* 0x001fca00078e3cff */
[----:B------:R-:W-:-:S04]  /*0340*/  IMAD.IADD R17, R20, 0x1, R13 ;  /* 0x0000000114117824 */ /* 0x000fc800078e020d */
[----:B------:R-:W-:-:S04]  /*0350*/  IMAD.HI.U32 R20, R8, R17, RZ ;  /* 0x0000001108147227 */ /* 0x000fc800078e00ff */
[----:B------:R-:W-:-:S04]  /*0360*/  IMAD.MOV R20, RZ, RZ, -R20 ;  /* 0x000000ffff147224 */ /* 0x000fc800078e0a14 */
[----:B------:R-:W-:-:S05]  /*0370*/  IMAD R17, R4, R20, R17 ;  /* 0x0000001404117224 */ /* 0x000fca00078e0211 */
[----:B------:R-:W-:-:S13]  /*0380*/  ISETP.GE.U32.AND P1, PT, R17, R4, PT ;  /* 0x000000041100720c */ /* 0x000fda0003f26070 */
[----:B------:R-:W-:-:S05]  /*0390*/  @P1 IMAD.IADD R17, R17, 0x1, -R4 ;  /* 0x0000000111111824 */ /* 0x000fca00078e0a04 */
[----:B------:R-:W-:-:S13]  /*03a0*/  ISETP.GE.U32.AND P1, PT, R17, R4, PT ;  /* 0x000000041100720c */ /* 0x000fda0003f26070 */
[----:B------:R-:W-:-:S05]  /*03b0*/  @P1 IMAD.IADD R17, R17, 0x1, -R4 ;  /* 0x0000000111111824 */ /* 0x000fca00078e0a04 */
[----:B------:R-:W-:-:S05]  /*03c0*/  SEL R16, R11, R17, !P4 ;  /* 0x000000110b107207 */ /* 0x000fca0006000000 */
        /* <DEDUP_REMOVED lines=8> */
[C---:B------:R-:W-:Y:S02]  /*0450*/  IMAD.SHL.U32 R16, R17.reuse, 0x80, RZ ;  /* 0x0000008011107824 */ /* 0x040fe400078e00ff */
[----:B------:R-:W-:-:S04]  /*0460*/  IMAD.HI R17, R17, 0x80, RZ ;  /* 0x0000008011117827 */ /* 0x000fc800078e02ff */
[----:B------:R-:W-:-:S03]  /*0470*/  IMAD.WIDE R16, R10, 0x4, R16 ;  /* 0x000000040a107825 */ /* 0x000fc600078e0210 */
[----:B------:R-:W-:-:S04]  /*0480*/  IADD3 R16, P1, PT, R16, UR8, RZ ;  /* 0x0000000810107c10 */ /* 0x000fc8000ff3e0ff */
[----:B------:R-:W-:-:S05]  /*0490*/  IADD3.X R17, PT, PT, R17, UR9, RZ, P1, !PT ;  /* 0x0000000911117c10 */ /* 0x000fca0008ffe4ff */
[----:B------:R-:W2:Y:S01]  /*04a0*/  LDG.E R16, desc[UR4][R16.64] ;  /* 0x0000000410107981 */ /* 0x000ea2000c1e1900 */
[----:B------:R-:W-:Y:S02]  /*04b0*/  ISETP.NE.U32.AND P3, PT, R10, R19, P3 ;  /* 0x000000130a00720c */ /* 0x000fe40001f65070 */
[----:B--2---:R-:W-:-:S13]  /*04c0*/  ISETP.NE.U32.AND P1, PT, R16, R21, PT ;  /* 0x000000151000720c */ /* 0x004fda0003f25070 */
[----:B------:R-:W-:-:S04]  /*04d0*/  VOTE.ANY P1, !P1 ;  /* 0x0000000000ff7806 */ /* 0x000fc80004820100 */
[----:B------:R-:W-:-:S04]  /*04e0*/  ISETP.EQ.U32.AND P6, PT, R19, R10, P1 ;  /* 0x0000000a1300720c */ /* 0x000fc80000fc2070 */
[----:B------:R-:W-:-:S04]  /*04f0*/  PLOP3.LUT P0, PT, P6, P1, P0, 0xf2, 0x0 ;  /* 0x000000000000781c */ /* 0x000fc80003703e02 */
[----:B------:R-:W-:-:S04]  /*0500*/  PLOP3.LUT P6, PT, P1, !PT, P0, 0xa0, 0x0 ;  /* 0x000000000000781c */ /* 0x000fc80000fdf400 */
[----:B------:R-:W-:Y:S01]  /*0510*/  SEL R3, R3, 0x1, !P6 ;  /* 0x0000000103037807 */ /* 0x000fe20007000000 */
[----:B------:R-:W-:Y:S08]  /*0520*/  @P1 BRA `(.L_x_1) ;  /* 0x00000004005c1947 */ /* 0x000ff00003800000 */
[----:B------:R-:W-:-:S13]  /*0530*/  ISETP.NE.U32.AND P1, PT, R16, -0x1, PT ;  /* 0xffffffff1000780c */ /* 0x000fda0003f25070 */
[----:B------:R-:W-:-:S13]  /*0540*/  VOTE.ANY P1, !P1 ;  /* 0x0000000000ff7806 */ /* 0x000fda0004820100 */
[----:B------:R-:W-:Y:S05]  /*0550*/  @P1 BRA `(.L_x_1) ;  /* 0x0000000400501947 */ /* 0x000fea0003800000 */
[----:B------:R-:W0:Y:S01]  /*0560*/  I2F.U32.RP R11, R4 ;  /* 0x00000004000b7306 */ /* 0x000e220000209000 */
[----:B------:R-:W-:Y:S01]  /*0570*/  IMAD.MOV.U32 R8, RZ, RZ, RZ ;  /* 0x000000ffff087224 */ /* 0x000fe200078e00ff */
[----:B------:R-:W-:Y:S02]  /*0580*/  LOP3.LUT R16, R21, R6, RZ, 0x3c, !PT ;  /* 0x0000000615107212 */ /* 0x000fe400078e3cff */
[----:B------:R-:W-:Y:S02]  /*0590*/  ISETP.NE.U32.AND P4, PT, R4, RZ, PT ;  /* 0x000000ff0400720c */ /* 0x000fe40003f85070 */
[----:B------:R-:W-:Y:S02]  /*05a0*/  ISETP.NE.U32.AND P5, PT, R5, RZ, PT ;  /* 0x000000ff0500720c */ /* 0x000fe40003fa5070 */
[----:B------:R-:W1:Y:S08]  /*05b0*/  I2F.U32.RP R18, R5 ;  /* 0x0000000500127306 */ /* 0x000e700000209000 */
[----:B0-----:R-:W0:Y:S08]  /*05c0*/  MUFU.RCP R11, R11 ;  /* 0x0000000b000b7308 */ /* 0x001e300000001000 */
[----:B-1----:R-:W-:Y:S01]  /*05d0*/  MUFU.RCP R18, R18 ;  /* 0x0000001200127308 */ /* 0x002fe20000001000 */
[----:B0-----:R-:W-:-:S07]  /*05e0*/  VIADD R17, R11, 0xffffffe ;  /* 0x0ffffffe0b117836 */ /* 0x001fce0000000000 */
[----:B------:R-:W0:Y:S02]  /*05f0*/  F2I.FTZ.U32.TRUNC.NTZ R9, R17 ;  /* 0x0000001100097305 */ /* 0x000e24000021f000 */
[----:B0-----:R-:W-:-:S04]  /*0600*/  IMAD.MOV R23, RZ, RZ, -R9 ;  /* 0x000000ffff177224 */ /* 0x001fc800078e0a09 */
[----:B------:R-:W-:-:S04]  /*0610*/  IMAD R23, R23, R4, RZ ;  /* 0x0000000417177224 */ /* 0x000fc800078e02ff */
[----:B------:R-:W-:-:S04]  /*0620*/  IMAD.HI.U32 R8, R9, R23, R8 ;  /* 0x0000001709087227 */ /* 0x000fc800078e0008 */
[----:B------:R-:W-:Y:S02]  /*0630*/  IMAD.IADD R9, R16, 0x1, R7 ;  /* 0x0000000110097824 */ /* 0x000fe400078e0207 */
[----:B------:R-:W-:Y:S01]  /*0640*/  VIADD R16, R18, 0xffffffe ;  /* 0x0ffffffe12107836 */ /* 0x000fe20000000000 */
[----:B------:R-:W-:Y:S01]  /*0650*/  LOP3.LUT R18, RZ, R5, RZ, 0x33, !PT ;  /* 0x00000005ff127212 */ /* 0x000fe200078e33ff */
[----:B------:R-:W-:Y:S02]  /*0660*/  IMAD.HI.U32 R11, R8, R9, RZ ;  /* 0x00000009080b7227 */ /* 0x000fe400078e00ff */
[----:B------:R0:W1:Y:S02]  /*0670*/  F2I.FTZ.U32.TRUNC.NTZ R17, R16 ;  /* 0x0000001000117305 */ /* 0x000064000021f000 */
[----:B------:R-:W-:-:S04]  /*0680*/  IMAD.MOV R11, RZ, RZ, -R11 ;  /* 0x000000ffff0b7224 */ /* 0x000fc800078e0a0b */
[----:B------:R-:W-:Y:S01]  /*0690*/  IMAD R23, R4, R11, R9 ;  /* 0x0000000b04177224 */ /* 0x000fe200078e0209 */
[----:B------:R-:W-:Y:S01]  /*06a0*/  LOP3.LUT R11, RZ, R4, RZ, 0x33, !PT ;  /* 0x00000004ff0b7212 */ /* 0x000fe200078e33ff */
[----:B0-----:R-:W-:-:S03]  /*06b0*/  IMAD.MOV.U32 R16, RZ, RZ, RZ ;  /* 0x000000ffff107224 */ /* 0x001fc600078e00ff */
[----:B------:R-:W-:Y:S01]  /*06c0*/  ISETP.GE.U32.AND P1, PT, R23, R4, PT ;  /* 0x000000041700720c */ /* 0x000fe20003f26070 */
[----:B-1----:R-:W-:-:S04]  /*06d0*/  IMAD.MOV R20, RZ, RZ, -R17 ;  /* 0x000000ffff147224 */ /* 0x002fc800078e0a11 */
[----:B------:R-:W-:-:S04]  /*06e0*/  IMAD R9, R20, R5, RZ ;  /* 0x0000000514097224 */ /* 0x000fc800078e02ff */
[----:B------:R-:W-:-:S04]  /*06f0*/  IMAD.HI.U32 R9, R17, R9, R16 ;  /* 0x0000000911097227 */ /* 0x000fc800078e0010 */
        /* <DEDUP_REMOVED lines=17> */
[----:B------:R-:W2:Y:S02]  /*0810*/  LDG.E R16, desc[UR4][R16.64] ;  /* 0x0000000410107981 */ /* 0x000ea4000c1e1900 */
        /* <DEDUP_REMOVED lines=10> */
[----:B---3--:R-:W-:-:S05]  /*08c0*/  LOP3.LUT R16, R21, R14, RZ, 0x3c, !PT ;  /* 0x0000000e15107212 */ /* 0x008fca00078e3cff */
        /* <DEDUP_REMOVED lines=28> */
[----:B------:R-:W-:-:S09]  /*0a90*/  SEL R3, R3, 0x1, !P1 ;  /* 0x0000000103037807 */ /* 0x000fd20004800000 */
.L_x_1:
[----:B------:R-:W-:-:S04]  /*0aa0*/  VOTE.ANY R16, PT, P3 ;  /* 0x0000000000107806 */ /* 0x000fc800018e0100 */
[----:B------:R-:W-:-:S13]  /*0ab0*/  ISETP.EQ.U32.AND P1, PT, R16, RZ, PT ;  /* 0x000000ff1000720c */ /* 0x000fda0003f22070 */
[----:B------:R-:W-:Y:S05]  /*0ac0*/  @!P1 BRA `(.L_x_2) ;  /* 0xfffffff800109947 */ /* 0x000fea000383ffff */
.L_x_0:
[----:B------:R-:W0:Y:S02]  /*0ad0*/  LDCU.64 UR6, c[0x0][0x398] ;  /* 0x00007300ff0677ac */ /* 0x000e240008000a00 */
[----:B0-----:R-:W-:-:S05]  /*0ae0*/  IADD3 R4, P0, PT, R0, UR6, RZ ;  /* 0x0000000600047c10 */ /* 0x001fca000ff1e0ff */
[----:B------:R-:W-:Y:S01]  /*0af0*/  IMAD.X R5, RZ, RZ, UR7, P0 ;  /* 0x00000007ff057e24 */ /* 0x000fe200080e06ff */
[----:B------:R-:W-:Y:S07]  /*0b00*/  @P2 EXIT ;  /* 0x000000000000294d */ /* 0x000fee0003800000 */
[----:B------:R-:W-:Y:S01]  /*0b10*/  STG.E.U8 desc[UR4][R4.64], R3 ;  /* 0x0000000304007986 */ /* 0x000fe2000c101104 */
[----:B------:R-:W-:Y:S05]  /*0b20*/  EXIT ;  /* 0x000000000000794d */ /* 0x000fea0003800000 */
.L_x_3:
[----:B------:R-:W-:-:S00]  /*0b30*/  BRA `(.L_x_3) ;  /* 0xfffffffc00fc7947 */ /* 0x000fc0000383ffff */
[----:B------:R-:W-:-:S00]  /*0b40*/  NOP ;  /* 0x0000000000007918 */ /* 0x000fc00000000000 */
        /* <DEDUP_REMOVED lines=11> */
.L_x_4:


//--------------------- .nv.global.init           --------------------------
	.section	.nv.global.init,"aw",@progbits
.nv.global.init:
	.type		$three_vals_str,@object
	.size		$three_vals_str,($tid_mapping_ustr - $three_vals_str)
$three_vals_str:
        /*0000*/ 	.byte	0x25, 0x69, 0x2c, 0x20, 0x25, 0x69, 0x2c, 0x20, 0x25, 0x69, 0x20, 0x0a, 0x00
	.type		$tid_mapping_ustr,@object
	.size		$tid_mapping_ustr,($tid_mapping_str - $tid_mapping_ustr)
$tid_mapping_ustr:
        /*000d*/ 	.byte	0x74, 0x69, 0x64, 0x3a, 0x20, 0x25, 0x75, 0x20, 0x2d, 0x3e, 0x20, 0x25, 0x75, 0x0a, 0x00
	.type		$tid_mapping_str,@object
	.size		$tid_mapping_str,($tid_ptr_mapping_str - $tid_mapping_str)
$tid_mapping_str:
        /*001c*/ 	.byte	0x74, 0x69, 0x64, 0x3a, 0x20, 0x25, 0x69, 0x20, 0x2d, 0x3e, 0x20, 0x25, 0x69, 0x20, 0x20, 0x0a
        /*002c*/ 	.byte	0x00
	.type		$tid_ptr_mapping_str,@object
	.size		$tid_ptr_mapping_str,($mapping_str - $tid_ptr_mapping_str)
$tid_ptr_mapping_str:
        /*002d*/ 	.byte	0x74, 0x69, 0x64, 0x3a, 0x20, 0x25, 0x69, 0x20, 0x2d, 0x3e, 0x20, 0x25, 0x70, 0x20, 0x20, 0x0a
        /*003d*/ 	.byte	0x00
	.type		$mapping_str,@object
	.size		$mapping_str,($tid_mapping_hex_str - $mapping_str)
$mapping_str:
        /*003e*/ 	.byte	0x74, 0x69, 0x64, 0x3a, 0x20, 0x25, 0x69, 0x20, 0x2d, 0x3e, 0x20, 0x25, 0x69, 0x20, 0x20, 0x0a
        /*004e*/ 	.byte	0x00
	.type		$tid_mapping_hex_str,@object
	.size		$tid_mapping_hex_str,(.L_5 - $tid_mapping_hex_str)
$tid_mapping_hex_str:
        /*004f*/ 	.byte	0x74, 0x69, 0x64, 0x3a, 0x20, 0x25, 0x69, 0x20, 0x2d, 0x3e, 0x20, 0x25, 0x23, 0x30, 0x31, 0x30
        /*005f*/ 	.byte	0x78, 0x0a, 0x00
.L_5:


//--------------------- .nv.shared.reserved.0     --------------------------
	.section	.nv.shared.reserved.0,"aw",@nobits
	.weak		__nv_reservedSMEM_offset_0_alias
	.size		__nv_reservedSMEM_offset_0_alias, 0, 64
	.other		__nv_reservedSMEM_offset_0_alias,@"STO_CUDA_RESERVED_SHARED STV_DEFAULT"
__nv_reservedSMEM_offset_0_alias:
	.zero		0
	.zero		64


//--------------------- .nv.constant0.bcht_find   --------------------------
	.section	.nv.constant0.bcht_find,"a",@progbits
	.sectionflags	@""
	.align	4
.nv.constant0.bcht_find:
	.zero		968


//--------------------- SYMBOLS --------------------------

	.type		.nv.reservedSmem.offset0,@object
	.size		.nv.reservedSmem.offset0,0x4
